//
// Generated by NVIDIA NVVM Compiler
//
// Compiler Build ID: CL-36424714
// Cuda compilation tools, release 13.0, V13.0.88
// Based on NVVM 20.0.0
//

.version 9.0
.target sm_100
.address_size 64

	// .globl	_Z6vecaddPKfS0_Pf

.visible .entry _Z6vecaddPKfS0_Pf(
	.param .u64 .ptr .align 1 _Z6vecaddPKfS0_Pf_param_0,
	.param .u64 .ptr .align 1 _Z6vecaddPKfS0_Pf_param_1,
	.param .u64 .ptr .align 1 _Z6vecaddPKfS0_Pf_param_2
)
{
	.reg .b32 	%r<5>;
	.reg .b32 	%f<4>;
	.reg .b64 	%rd<11>;

	ld.param.u64 	%rd1, [_Z6vecaddPKfS0_Pf_param_0];
	ld.param.u64 	%rd2, [_Z6vecaddPKfS0_Pf_param_1];
	ld.param.u64 	%rd3, [_Z6vecaddPKfS0_Pf_param_2];
	cvta.to.global.u64 	%rd4, %rd3;
	cvta.to.global.u64 	%rd5, %rd2;
	cvta.to.global.u64 	%rd6, %rd1;
	mov.u32 	%r1, %ntid.x;
	mov.u32 	%r2, %ctaid.x;
	mov.u32 	%r3, %tid.x;
	mad.lo.s32 	%r4, %r1, %r2, %r3;
	mul.wide.s32 	%rd7, %r4, 4;
	add.s64 	%rd8, %rd6, %rd7;
	ld.global.f32 	%f1, [%rd8];
	add.s64 	%rd9, %rd5, %rd7;
	ld.global.f32 	%f2, [%rd9];
	add.f32 	%f3, %f1, %f2;
	add.s64 	%rd10, %rd4, %rd7;
	st.global.f32 	[%rd10], %f3;
	ret;

}


// ===== COMPILED SASS (sm_100) =====

	.target	sm_100

	.elftype	@"ET_EXEC"


//--------------------- .note.nv.tkinfo           --------------------------
	.section	.note.nv.tkinfo,"",@"SHT_NOTE"
	.sectionflags	@"SHF_NOTE_NV_TKINFO"
	.tkinfo
        /*0018*/ 	.word	0x00000002
        /*0030*/ 	.string	""
        /*0030*/ 	.string	"ptxas"
        /*0030*/ 	.string	"Cuda compilation tools, release 13.0, V13.0.88"
        /*0030*/ 	.string	"Build cuda_13.0.r13.0/compiler.36424714_0"
        /*0030*/ 	.string	"-arch sm_100 -m 64 "



//--------------------- .note.nv.cuinfo           --------------------------
	.section	.note.nv.cuinfo,"",@"SHT_NOTE"
	.sectionflags	@"SHF_NOTE_NV_CUINFO"
        /*0018*/ 	.short	0x0002
        /*001a*/ 	.short	0x0064
        /*001c*/ 	.short	0x0082
	.zero		2


//--------------------- .nv.info                  --------------------------
	.section	.nv.info,"",@"SHT_CUDA_INFO"
	.align	4


	//----- nvinfo : EIATTR_REGCOUNT
	.align		4
        /*0000*/ 	.byte	0x04, 0x2f
        /*0002*/ 	.short	(.L_1 - .L_0)
	.align		4
.L_0:
        /*0004*/ 	.word	index@(_Z6vecaddPKfS0_Pf)
        /*0008*/ 	.word	0x0000000c


	//----- nvinfo : EIATTR_FRAME_SIZE
	.align		4
.L_1:
        /*000c*/ 	.byte	0x04, 0x11
        /*000e*/ 	.short	(.L_3 - .L_2)
	.align		4
.L_2:
        /*0010*/ 	.word	index@(_Z6vecaddPKfS0_Pf)
        /*0014*/ 	.word	0x00000000


	//----- nvinfo : EIATTR_MIN_STACK_SIZE
	.align		4
.L_3:
        /*0018*/ 	.byte	0x04, 0x12
        /*001a*/ 	.short	(.L_5 - .L_4)
	.align		4
.L_4:
        /*001c*/ 	.word	index@(_Z6vecaddPKfS0_Pf)
        /*0020*/ 	.word	0x00000000
.L_5:


//--------------------- .nv.compat                --------------------------
	.section	.nv.compat,"",@"SHT_CUDA_COMPAT_INFO"
	.align	4
        /*0000*/ 	.byte	0x02, 0x09, 0x00, 0x00, 0x02, 0x02, 0x01, 0x00, 0x02, 0x05, 0x05, 0x00, 0x03, 0x07, 0x01, 0x01
        /*0010*/ 	.byte	0x02, 0x03, 0x00, 0x00, 0x02, 0x06, 0x01, 0x00, 0x04, 0x0b, 0x08, 0x00, 0x09, 0x00, 0x00, 0x00
        /*0020*/ 	.byte	0x00, 0x00, 0x00, 0x00


//--------------------- .nv.info._Z6vecaddPKfS0_Pf --------------------------
	.section	.nv.info._Z6vecaddPKfS0_Pf,"",@"SHT_CUDA_INFO"
	.sectionflags	@""
	.align	4


	//----- nvinfo : EIATTR_CUDA_API_VERSION
	.align		4
        /*0000*/ 	.byte	0x04, 0x37
        /*0002*/ 	.short	(.L_7 - .L_6)
.L_6:
        /*0004*/ 	.word	0x00000082


	//----- nvinfo : EIATTR_KPARAM_INFO
	.align		4
.L_7:
        /*0008*/ 	.byte	0x04, 0x17
        /*000a*/ 	.short	(.L_9 - .L_8)
.L_8:
        /*000c*/ 	.word	0x00000000
        /*0010*/ 	.short	0x0002
        /*0012*/ 	.short	0x0010
        /*0014*/ 	.byte	0x00, 0xf5, 0x21, 0x00


	//----- nvinfo : EIATTR_KPARAM_INFO
	.align		4
.L_9:
        /*0018*/ 	.byte	0x04, 0x17
        /*001a*/ 	.short	(.L_11 - .L_10)
.L_10:
        /*001c*/ 	.word	0x00000000
        /*0020*/ 	.short	0x0001
        /*0022*/ 	.short	0x0008
        /*0024*/ 	.byte	0x00, 0xf5, 0x21, 0x00


	//----- nvinfo : EIATTR_KPARAM_INFO
	.align		4
.L_11:
        /*0028*/ 	.byte	0x04, 0x17
        /*002a*/ 	.short	(.L_13 - .L_12)
.L_12:
        /*002c*/ 	.word	0x00000000
        /*0030*/ 	.short	0x0000
        /*0032*/ 	.short	0x0000
        /*0034*/ 	.byte	0x00, 0xf5, 0x21, 0x00


	//----- nvinfo : EIATTR_SPARSE_MMA_MASK
	.align		4
.L_13:
        /*0038*/ 	.byte	0x03, 0x50
        /*003a*/ 	.short	0x0000


	//----- nvinfo : EIATTR_MAXREG_COUNT
	.align		4
        /*003c*/ 	.byte	0x03, 0x1b
        /*003e*/ 	.short	0x00ff


	//----- nvinfo : EIATTR_MERCURY_ISA_VERSION
	.align		4
        /*0040*/ 	.byte	0x03, 0x5f
        /*0042*/ 	.short	0x0101


	//----- nvinfo : EIATTR_VRC_CTA_INIT_COUNT
	.align		4
        /*0044*/ 	.byte	0x02, 0x4a
	.zero		1
	.zero		1


	//----- nvinfo : EIATTR_EXIT_INSTR_OFFSETS
	.align		4
        /*0048*/ 	.byte	0x04, 0x1c
        /*004a*/ 	.short	(.L_15 - .L_14)


	//   ....[0]....
.L_14:
        /*004c*/ 	.word	0x00000100


	//----- nvinfo : EIATTR_CBANK_PARAM_SIZE
	.align		4
.L_15:
        /*0050*/ 	.byte	0x03, 0x19
        /*0052*/ 	.short	0x0018


	//----- nvinfo : EIATTR_PARAM_CBANK
	.align		4
        /*0054*/ 	.byte	0x04, 0x0a
        /*0056*/ 	.short	(.L_17 - .L_16)
	.align		4
.L_16:
        /*0058*/ 	.word	index@(.nv.constant0._Z6vecaddPKfS0_Pf)
        /*005c*/ 	.short	0x0380
        /*005e*/ 	.short	0x0018


	//----- nvinfo : EIATTR_SW_WAR
	.align		4
.L_17:
        /*0060*/ 	.byte	0x04, 0x36
        /*0062*/ 	.short	(.L_19 - .L_18)
.L_18:
        /*0064*/ 	.word	0x00000008
.L_19:


//--------------------- .nv.callgraph             --------------------------
	.section	.nv.callgraph,"",@"SHT_CUDA_CALLGRAPH"
	.align	4
	.sectionentsize	8
	.align		4
        /*0000*/ 	.word	0x00000000
	.align		4
        /*0004*/ 	.word	0xffffffff
	.align		4
        /*0008*/ 	.word	0x00000000
	.align		4
        /*000c*/ 	.word	0xfffffffe
	.align		4
        /*0010*/ 	.word	0x00000000
	.align		4
        /*0014*/ 	.word	0xfffffffd
	.align		4
        /*0018*/ 	.word	0x00000000
	.align		4
        /*001c*/ 	.word	0xfffffffc


//--------------------- .text._Z6vecaddPKfS0_Pf   --------------------------
	.section	.text._Z6vecaddPKfS0_Pf,"ax",@progbits
	.align	128
        .global         _Z6vecaddPKfS0_Pf
        .type           _Z6vecaddPKfS0_Pf,@function
        .size           _Z6vecaddPKfS0_Pf,(.L_x_1 - _Z6vecaddPKfS0_Pf)
        .other          _Z6vecaddPKfS0_Pf,@"STO_CUDA_ENTRY STV_DEFAULT"
_Z6vecaddPKfS0_Pf:
.text._Z6vecaddPKfS0_Pf:
[----:B------:R-:W-:Y:S01]  /*0000*/  LDC R1, c[0x0][0x37c] ;  /* 0x0000df00ff017b82 */ /* 0x000fe20000000800 */
[----:B------:R-:W0:Y:S07]  /*0010*/  S2R R9, SR_CTAID.X ;  /* 0x0000000000097919 */ /* 0x000e2e0000002500 */
[----:B------:R-:W1:Y:S01]  /*0020*/  LDC.64 R2, c[0x0][0x380] ;  /* 0x0000e000ff027b82 */ /* 0x000e620000000a00 */
[----:B------:R-:W0:Y:S01]  /*0030*/  LDCU UR6, c[0x0][0x360] ;  /* 0x00006c00ff0677ac */ /* 0x000e220008000800 */
[----:B------:R-:W0:Y:S01]  /*0040*/  S2R R0, SR_TID.X ;  /* 0x0000000000007919 */ /* 0x000e220000002100 */
[----:B------:R-:W2:Y:S05]  /*0050*/  LDCU.64 UR4, c[0x0][0x358] ;  /* 0x00006b00ff0477ac */ /* 0x000eaa0008000a00 */
[----:B------:R-:W3:Y:S08]  /*0060*/  LDC.64 R4, c[0x0][0x388] ;  /* 0x0000e200ff047b82 */ /* 0x000ef00000000a00 */
[----:B------:R-:W4:Y:S01]  /*0070*/  LDC.64 R6, c[0x0][0x390] ;  /* 0x0000e400ff067b82 */ /* 0x000f220000000a00 */
[----:B0-----:R-:W-:-:S04]  /*0080*/  IMAD R9, R9, UR6, R0 ;  /* 0x0000000609097c24 */ /* 0x001fc8000f8e0200 */
[----:B-1----:R-:W-:-:S04]  /*0090*/  IMAD.WIDE R2, R9, 0x4, R2 ;  /* 0x0000000409027825 */ /* 0x002fc800078e0202 */
[C---:B---3--:R-:W-:Y:S02]  /*00a0*/  IMAD.WIDE R4, R9.reuse, 0x4, R4 ;  /* 0x0000000409047825 */ /* 0x048fe400078e0204 */
[----:B--2---:R-:W2:Y:S04]  /*00b0*/  LDG.E R2, desc[UR4][R2.64] ;  /* 0x0000000402027981 */ /* 0x004ea8000c1e1900 */
[----:B------:R-:W2:Y:S01]  /*00c0*/  LDG.E R5, desc[UR4][R4.64] ;  /* 0x0000000404057981 */ /* 0x000ea2000c1e1900 */
[----:B----4-:R-:W-:-:S04]  /*00d0*/  IMAD.WIDE R6, R9, 0x4, R6 ;  /* 0x0000000409067825 */ /* 0x010fc800078e0206 */
[----:B--2---:R-:W-:-:S05]  /*00e0*/  FADD R9, R2, R5 ;  /* 0x0000000502097221 */ /* 0x004fca0000000000 */
[----:B------:R-:W-:Y:S01]  /*00f0*/  STG.E desc[UR4][R6.64], R9 ;  /* 0x0000000906007986 */ /* 0x000fe2000c101904 */
[----:B------:R-:W-:Y:S05]  /*0100*/  EXIT ;  /* 0x000000000000794d */ /* 0x000fea0003800000 */
.L_x_0:
[----:B------:R-:W-:-:S00]  /*0110*/  BRA `(.L_x_0) ;  /* 0xfffffffc00fc7947 */ /* 0x000fc0000383ffff */
[----:B------:R-:W-:-:S00]  /*0120*/  NOP ;  /* 0x0000000000007918 */ /* 0x000fc00000000000 */
        /* <DEDUP_REMOVED lines=13> */
.L_x_1:


//--------------------- .nv.shared.reserved.0     --------------------------
	.section	.nv.shared.reserved.0,"aw",@nobits
	.weak		__nv_reservedSMEM_offset_0_alias
	.size		__nv_reservedSMEM_offset_0_alias, 0, 64
	.other		__nv_reservedSMEM_offset_0_alias,@"STO_CUDA_RESERVED_SHARED STV_DEFAULT"
__nv_reservedSMEM_offset_0_alias:
	.zero		0
	.zero		64


//--------------------- .nv.constant0._Z6vecaddPKfS0_Pf --------------------------
	.section	.nv.constant0._Z6vecaddPKfS0_Pf,"a",@progbits
	.sectionflags	@""
	.align	4
.nv.constant0._Z6vecaddPKfS0_Pf:
	.zero		920


//--------------------- SYMBOLS --------------------------

	.type		.nv.reservedSmem.offset0,@object
	.size		.nv.reservedSmem.offset0,0x4
